//
// Generated by NVIDIA NVVM Compiler
//
// Compiler Build ID: CL-36424714
// Cuda compilation tools, release 13.0, V13.0.88
// Based on NVVM 20.0.0
//

.version 9.0
.target sm_100
.address_size 64

	// .globl	_Z4doitii

.visible .entry _Z4doitii(
	.param .u32 _Z4doitii_param_0,
	.param .u32 _Z4doitii_param_1
)
{


	ret;

}


// ===== COMPILED SASS (sm_100) =====

	.target	sm_100

	.elftype	@"ET_EXEC"


//--------------------- .note.nv.tkinfo           --------------------------
	.section	.note.nv.tkinfo,"",@"SHT_NOTE"
	.sectionflags	@"SHF_NOTE_NV_TKINFO"
	.tkinfo
        /*0018*/ 	.word	0x00000002
        /*0030*/ 	.string	""
        /*0030*/ 	.string	"ptxas"
        /*0030*/ 	.string	"Cuda compilation tools, release 13.0, V13.0.88"
        /*0030*/ 	.string	"Build cuda_13.0.r13.0/compiler.36424714_0"
        /*0030*/ 	.string	"-arch sm_100 -m 64 "



//--------------------- .note.nv.cuinfo           --------------------------
	.section	.note.nv.cuinfo,"",@"SHT_NOTE"
	.sectionflags	@"SHF_NOTE_NV_CUINFO"
        /*0018*/ 	.short	0x0002
        /*001a*/ 	.short	0x0064
        /*001c*/ 	.short	0x0082
	.zero		2


//--------------------- .nv.info                  --------------------------
	.section	.nv.info,"",@"SHT_CUDA_INFO"
	.align	4


	//----- nvinfo : EIATTR_REGCOUNT
	.align		4
        /*0000*/ 	.byte	0x04, 0x2f
        /*0002*/ 	.short	(.L_1 - .L_0)
	.align		4
.L_0:
        /*0004*/ 	.word	index@(_Z4doitii)
        /*0008*/ 	.word	0x00000004


	//----- nvinfo : EIATTR_FRAME_SIZE
	.align		4
.L_1:
        /*000c*/ 	.byte	0x04, 0x11
        /*000e*/ 	.short	(.L_3 - .L_2)
	.align		4
.L_2:
        /*0010*/ 	.word	index@(_Z4doitii)
        /*0014*/ 	.word	0x00000000


	//----- nvinfo : EIATTR_MIN_STACK_SIZE
	.align		4
.L_3:
        /*0018*/ 	.byte	0x04, 0x12
        /*001a*/ 	.short	(.L_5 - .L_4)
	.align		4
.L_4:
        /*001c*/ 	.word	index@(_Z4doitii)
        /*0020*/ 	.word	0x00000000
.L_5:


//--------------------- .nv.compat                --------------------------
	.section	.nv.compat,"",@"SHT_CUDA_COMPAT_INFO"
	.align	4
        /*0000*/ 	.byte	0x02, 0x09, 0x00, 0x00, 0x02, 0x02, 0x01, 0x00, 0x02, 0x05, 0x05, 0x00, 0x03, 0x07, 0x01, 0x01
        /*0010*/ 	.byte	0x02, 0x03, 0x00, 0x00, 0x02, 0x06, 0x01, 0x00, 0x04, 0x0b, 0x08, 0x00, 0x09, 0x00, 0x00, 0x00
        /*0020*/ 	.byte	0x00, 0x00, 0x00, 0x00


//--------------------- .nv.info._Z4doitii        --------------------------
	.section	.nv.info._Z4doitii,"",@"SHT_CUDA_INFO"
	.sectionflags	@""
	.align	4


	//----- nvinfo : EIATTR_CUDA_API_VERSION
	.align		4
        /*0000*/ 	.byte	0x04, 0x37
        /*0002*/ 	.short	(.L_7 - .L_6)
.L_6:
        /*0004*/ 	.word	0x00000082


	//----- nvinfo : EIATTR_KPARAM_INFO
	.align		4
.L_7:
        /*0008*/ 	.byte	0x04, 0x17
        /*000a*/ 	.short	(.L_9 - .L_8)
.L_8:
        /*000c*/ 	.word	0x00000000
        /*0010*/ 	.short	0x0001
        /*0012*/ 	.short	0x0004
        /*0014*/ 	.byte	0x00, 0xf0, 0x11, 0x00


	//----- nvinfo : EIATTR_KPARAM_INFO
	.align		4
.L_9:
        /*0018*/ 	.byte	0x04, 0x17
        /*001a*/ 	.short	(.L_11 - .L_10)
.L_10:
        /*001c*/ 	.word	0x00000000
        /*0020*/ 	.short	0x0000
        /*0022*/ 	.short	0x0000
        /*0024*/ 	.byte	0x00, 0xf0, 0x11, 0x00


	//----- nvinfo : EIATTR_SPARSE_MMA_MASK
	.align		4
.L_11:
        /*0028*/ 	.byte	0x03, 0x50
        /*002a*/ 	.short	0x0000


	//----- nvinfo : EIATTR_MAXREG_COUNT
	.align		4
        /*002c*/ 	.byte	0x03, 0x1b
        /*002e*/ 	.short	0x00ff


	//----- nvinfo : EIATTR_MERCURY_ISA_VERSION
	.align		4
        /*0030*/ 	.byte	0x03, 0x5f
        /*0032*/ 	.short	0x0101


	//----- nvinfo : EIATTR_VRC_CTA_INIT_COUNT
	.align		4
        /*0034*/ 	.byte	0x02, 0x4a
	.zero		1
	.zero		1


	//----- nvinfo : EIATTR_EXIT_INSTR_OFFSETS
	.align		4
        /*0038*/ 	.byte	0x04, 0x1c
        /*003a*/ 	.short	(.L_13 - .L_12)


	//   ....[0]....
.L_12:
        /*003c*/ 	.word	0x00000010


	//----- nvinfo : EIATTR_CBANK_PARAM_SIZE
	.align		4
.L_13:
        /*0040*/ 	.byte	0x03, 0x19
        /*0042*/ 	.short	0x0008


	//----- nvinfo : EIATTR_PARAM_CBANK
	.align		4
        /*0044*/ 	.byte	0x04, 0x0a
        /*0046*/ 	.short	(.L_15 - .L_14)
	.align		4
.L_14:
        /*0048*/ 	.word	index@(.nv.constant0._Z4doitii)
        /*004c*/ 	.short	0x0380
        /*004e*/ 	.short	0x0008


	//----- nvinfo : EIATTR_SW_WAR
	.align		4
.L_15:
        /*0050*/ 	.byte	0x04, 0x36
        /*0052*/ 	.short	(.L_17 - .L_16)
.L_16:
        /*0054*/ 	.word	0x00000008
.L_17:


//--------------------- .nv.callgraph             --------------------------
	.section	.nv.callgraph,"",@"SHT_CUDA_CALLGRAPH"
	.align	4
	.sectionentsize	8
	.align		4
        /*0000*/ 	.word	0x00000000
	.align		4
        /*0004*/ 	.word	0xffffffff
	.align		4
        /*0008*/ 	.word	0x00000000
	.align		4
        /*000c*/ 	.word	0xfffffffe
	.align		4
        /*0010*/ 	.word	0x00000000
	.align		4
        /*0014*/ 	.word	0xfffffffd
	.align		4
        /*0018*/ 	.word	0x00000000
	.align		4
        /*001c*/ 	.word	0xfffffffc


//--------------------- .text._Z4doitii           --------------------------
	.section	.text._Z4doitii,"ax",@progbits
	.align	128
        .global         _Z4doitii
        .type           _Z4doitii,@function
        .size           _Z4doitii,(.L_x_1 - _Z4doitii)
        .other          _Z4doitii,@"STO_CUDA_ENTRY STV_DEFAULT"
_Z4doitii:
.text._Z4doitii:
[----:B------:R-:W-:Y:S01]  /*0000*/  LDC R1, c[0x0][0x37c] ;  /* 0x0000df00ff017b82 */ /* 0x000fe20000000800 */
[----:B------:R-:W-:Y:S05]  /*0010*/  EXIT ;  /* 0x000000000000794d */ /* 0x000fea0003800000 */
.L_x_0:
[----:B------:R-:W-:-:S00]  /*0020*/  BRA `(.L_x_0) ;  /* 0xfffffffc00fc7947 */ /* 0x000fc0000383ffff */
[----:B------:R-:W-:-:S00]  /*0030*/  NOP ;  /* 0x0000000000007918 */ /* 0x000fc00000000000 */
        /* <DEDUP_REMOVED lines=12> */
.L_x_1:


//--------------------- .nv.shared.reserved.0     --------------------------
	.section	.nv.shared.reserved.0,"aw",@nobits
	.weak		__nv_reservedSMEM_offset_0_alias
	.size		__nv_reservedSMEM_offset_0_alias, 0, 64
	.other		__nv_reservedSMEM_offset_0_alias,@"STO_CUDA_RESERVED_SHARED STV_DEFAULT"
__nv_reservedSMEM_offset_0_alias:
	.zero		0
	.zero		64


//--------------------- .nv.constant0._Z4doitii   --------------------------
	.section	.nv.constant0._Z4doitii,"a",@progbits
	.sectionflags	@""
	.align	4
.nv.constant0._Z4doitii:
	.zero		904


//--------------------- SYMBOLS --------------------------

	.type		.nv.reservedSmem.offset0,@object
	.size		.nv.reservedSmem.offset0,0x4
